//
// Generated by NVIDIA NVVM Compiler
//
// Compiler Build ID: CL-36424714
// Cuda compilation tools, release 13.0, V13.0.88
// Based on NVVM 20.0.0
//

.version 9.0
.target sm_100
.address_size 64

	// .globl	_Z18PerElement_AtimesBPiS_S_
.global .attribute(.managed) .align 4 .b8 a[20];
.global .attribute(.managed) .align 4 .b8 b[20];
.global .attribute(.managed) .align 4 .b8 c[20];

.visible .entry _Z18PerElement_AtimesBPiS_S_(
	.param .u64 .ptr .align 1 _Z18PerElement_AtimesBPiS_S__param_0,
	.param .u64 .ptr .align 1 _Z18PerElement_AtimesBPiS_S__param_1,
	.param .u64 .ptr .align 1 _Z18PerElement_AtimesBPiS_S__param_2
)
{
	.reg .b32 	%r<5>;
	.reg .b64 	%rd<11>;

	ld.param.u64 	%rd1, [_Z18PerElement_AtimesBPiS_S__param_0];
	ld.param.u64 	%rd2, [_Z18PerElement_AtimesBPiS_S__param_1];
	ld.param.u64 	%rd3, [_Z18PerElement_AtimesBPiS_S__param_2];
	cvta.to.global.u64 	%rd4, %rd1;
	cvta.to.global.u64 	%rd5, %rd3;
	cvta.to.global.u64 	%rd6, %rd2;
	mov.u32 	%r1, %tid.x;
	mul.wide.u32 	%rd7, %r1, 4;
	add.s64 	%rd8, %rd6, %rd7;
	ld.global.u32 	%r2, [%rd8];
	add.s64 	%rd9, %rd5, %rd7;
	ld.global.u32 	%r3, [%rd9];
	mul.lo.s32 	%r4, %r3, %r2;
	add.s64 	%rd10, %rd4, %rd7;
	st.global.u32 	[%rd10], %r4;
	ret;

}


// ===== COMPILED SASS (sm_100) =====

	.target	sm_100

	.elftype	@"ET_EXEC"


//--------------------- .note.nv.tkinfo           --------------------------
	.section	.note.nv.tkinfo,"",@"SHT_NOTE"
	.sectionflags	@"SHF_NOTE_NV_TKINFO"
	.tkinfo
        /*0018*/ 	.word	0x00000002
        /*0030*/ 	.string	""
        /*0030*/ 	.string	"ptxas"
        /*0030*/ 	.string	"Cuda compilation tools, release 13.0, V13.0.88"
        /*0030*/ 	.string	"Build cuda_13.0.r13.0/compiler.36424714_0"
        /*0030*/ 	.string	"-arch sm_100 -m 64 "



//--------------------- .note.nv.cuinfo           --------------------------
	.section	.note.nv.cuinfo,"",@"SHT_NOTE"
	.sectionflags	@"SHF_NOTE_NV_CUINFO"
        /*0018*/ 	.short	0x0002
        /*001a*/ 	.short	0x0064
        /*001c*/ 	.short	0x0082
	.zero		2


//--------------------- .nv.info                  --------------------------
	.section	.nv.info,"",@"SHT_CUDA_INFO"
	.align	4


	//----- nvinfo : EIATTR_REGCOUNT
	.align		4
        /*0000*/ 	.byte	0x04, 0x2f
        /*0002*/ 	.short	(.L_4 - .L_3)
	.align		4
.L_3:
        /*0004*/ 	.word	index@(_Z18PerElement_AtimesBPiS_S_)
        /*0008*/ 	.word	0x0000000c


	//----- nvinfo : EIATTR_FRAME_SIZE
	.align		4
.L_4:
        /*000c*/ 	.byte	0x04, 0x11
        /*000e*/ 	.short	(.L_6 - .L_5)
	.align		4
.L_5:
        /*0010*/ 	.word	index@(_Z18PerElement_AtimesBPiS_S_)
        /*0014*/ 	.word	0x00000000


	//----- nvinfo : EIATTR_MIN_STACK_SIZE
	.align		4
.L_6:
        /*0018*/ 	.byte	0x04, 0x12
        /*001a*/ 	.short	(.L_8 - .L_7)
	.align		4
.L_7:
        /*001c*/ 	.word	index@(_Z18PerElement_AtimesBPiS_S_)
        /*0020*/ 	.word	0x00000000
.L_8:


//--------------------- .nv.compat                --------------------------
	.section	.nv.compat,"",@"SHT_CUDA_COMPAT_INFO"
	.align	4
        /*0000*/ 	.byte	0x02, 0x09, 0x00, 0x00, 0x02, 0x02, 0x01, 0x00, 0x02, 0x05, 0x05, 0x00, 0x03, 0x07, 0x01, 0x01
        /*0010*/ 	.byte	0x02, 0x03, 0x00, 0x00, 0x02, 0x06, 0x01, 0x00, 0x04, 0x0b, 0x08, 0x00, 0x09, 0x00, 0x00, 0x00
        /*0020*/ 	.byte	0x00, 0x00, 0x00, 0x00


//--------------------- .nv.info._Z18PerElement_AtimesBPiS_S_ --------------------------
	.section	.nv.info._Z18PerElement_AtimesBPiS_S_,"",@"SHT_CUDA_INFO"
	.sectionflags	@""
	.align	4


	//----- nvinfo : EIATTR_CUDA_API_VERSION
	.align		4
        /*0000*/ 	.byte	0x04, 0x37
        /*0002*/ 	.short	(.L_10 - .L_9)
.L_9:
        /*0004*/ 	.word	0x00000082


	//----- nvinfo : EIATTR_KPARAM_INFO
	.align		4
.L_10:
        /*0008*/ 	.byte	0x04, 0x17
        /*000a*/ 	.short	(.L_12 - .L_11)
.L_11:
        /*000c*/ 	.word	0x00000000
        /*0010*/ 	.short	0x0002
        /*0012*/ 	.short	0x0010
        /*0014*/ 	.byte	0x00, 0xf5, 0x21, 0x00


	//----- nvinfo : EIATTR_KPARAM_INFO
	.align		4
.L_12:
        /*0018*/ 	.byte	0x04, 0x17
        /*001a*/ 	.short	(.L_14 - .L_13)
.L_13:
        /*001c*/ 	.word	0x00000000
        /*0020*/ 	.short	0x0001
        /*0022*/ 	.short	0x0008
        /*0024*/ 	.byte	0x00, 0xf5, 0x21, 0x00


	//----- nvinfo : EIATTR_KPARAM_INFO
	.align		4
.L_14:
        /*0028*/ 	.byte	0x04, 0x17
        /*002a*/ 	.short	(.L_16 - .L_15)
.L_15:
        /*002c*/ 	.word	0x00000000
        /*0030*/ 	.short	0x0000
        /*0032*/ 	.short	0x0000
        /*0034*/ 	.byte	0x00, 0xf5, 0x21, 0x00


	//----- nvinfo : EIATTR_SPARSE_MMA_MASK
	.align		4
.L_16:
        /*0038*/ 	.byte	0x03, 0x50
        /*003a*/ 	.short	0x0000


	//----- nvinfo : EIATTR_MAXREG_COUNT
	.align		4
        /*003c*/ 	.byte	0x03, 0x1b
        /*003e*/ 	.short	0x00ff


	//----- nvinfo : EIATTR_MERCURY_ISA_VERSION
	.align		4
        /*0040*/ 	.byte	0x03, 0x5f
        /*0042*/ 	.short	0x0101


	//----- nvinfo : EIATTR_VRC_CTA_INIT_COUNT
	.align		4
        /*0044*/ 	.byte	0x02, 0x4a
	.zero		1
	.zero		1


	//----- nvinfo : EIATTR_EXIT_INSTR_OFFSETS
	.align		4
        /*0048*/ 	.byte	0x04, 0x1c
        /*004a*/ 	.short	(.L_18 - .L_17)


	//   ....[0]....
.L_17:
        /*004c*/ 	.word	0x000000d0


	//----- nvinfo : EIATTR_CBANK_PARAM_SIZE
	.align		4
.L_18:
        /*0050*/ 	.byte	0x03, 0x19
        /*0052*/ 	.short	0x0018


	//----- nvinfo : EIATTR_PARAM_CBANK
	.align		4
        /*0054*/ 	.byte	0x04, 0x0a
        /*0056*/ 	.short	(.L_20 - .L_19)
	.align		4
.L_19:
        /*0058*/ 	.word	index@(.nv.constant0._Z18PerElement_AtimesBPiS_S_)
        /*005c*/ 	.short	0x0380
        /*005e*/ 	.short	0x0018


	//----- nvinfo : EIATTR_SW_WAR
	.align		4
.L_20:
        /*0060*/ 	.byte	0x04, 0x36
        /*0062*/ 	.short	(.L_22 - .L_21)
.L_21:
        /*0064*/ 	.word	0x00000008
.L_22:


//--------------------- .nv.callgraph             --------------------------
	.section	.nv.callgraph,"",@"SHT_CUDA_CALLGRAPH"
	.align	4
	.sectionentsize	8
	.align		4
        /*0000*/ 	.word	0x00000000
	.align		4
        /*0004*/ 	.word	0xffffffff
	.align		4
        /*0008*/ 	.word	0x00000000
	.align		4
        /*000c*/ 	.word	0xfffffffe
	.align		4
        /*0010*/ 	.word	0x00000000
	.align		4
        /*0014*/ 	.word	0xfffffffd
	.align		4
        /*0018*/ 	.word	0x00000000
	.align		4
        /*001c*/ 	.word	0xfffffffc


//--------------------- .nv.constant4             --------------------------
	.section	.nv.constant4,"a",@progbits
	.align	8
	.align		8
.nv.constant4:
        /*0000*/ 	.dword	a
	.align		8
        /*0008*/ 	.dword	b
	.align		8
        /*0010*/ 	.dword	c


//--------------------- .text._Z18PerElement_AtimesBPiS_S_ --------------------------
	.section	.text._Z18PerElement_AtimesBPiS_S_,"ax",@progbits
	.align	128
        .global         _Z18PerElement_AtimesBPiS_S_
        .type           _Z18PerElement_AtimesBPiS_S_,@function
        .size           _Z18PerElement_AtimesBPiS_S_,(.L_x_1 - _Z18PerElement_AtimesBPiS_S_)
        .other          _Z18PerElement_AtimesBPiS_S_,@"STO_CUDA_ENTRY STV_DEFAULT"
_Z18PerElement_AtimesBPiS_S_:
.text._Z18PerElement_AtimesBPiS_S_:
[----:B------:R-:W-:Y:S01]  /*0000*/  LDC R1, c[0x0][0x37c] ;  /* 0x0000df00ff017b82 */ /* 0x000fe20000000800 */
[----:B------:R-:W0:Y:S07]  /*0010*/  S2R R9, SR_TID.X ;  /* 0x0000000000097919 */ /* 0x000e2e0000002100 */
[----:B------:R-:W0:Y:S01]  /*0020*/  LDC.64 R2, c[0x0][0x388] ;  /* 0x0000e200ff027b82 */ /* 0x000e220000000a00 */
[----:B------:R-:W1:Y:S07]  /*0030*/  LDCU.64 UR4, c[0x0][0x358] ;  /* 0x00006b00ff0477ac */ /* 0x000e6e0008000a00 */
[----:B------:R-:W2:Y:S08]  /*0040*/  LDC.64 R4, c[0x0][0x390] ;  /* 0x0000e400ff047b82 */ /* 0x000eb00000000a00 */
[----:B------:R-:W3:Y:S01]  /*0050*/  LDC.64 R6, c[0x0][0x380] ;  /* 0x0000e000ff067b82 */ /* 0x000ee20000000a00 */
[----:B0-----:R-:W-:-:S04]  /*0060*/  IMAD.WIDE.U32 R2, R9, 0x4, R2 ;  /* 0x0000000409027825 */ /* 0x001fc800078e0002 */
[C---:B--2---:R-:W-:Y:S02]  /*0070*/  IMAD.WIDE.U32 R4, R9.reuse, 0x4, R4 ;  /* 0x0000000409047825 */ /* 0x044fe400078e0004 */
[----:B-1----:R-:W2:Y:S04]  /*0080*/  LDG.E R2, desc[UR4][R2.64] ;  /* 0x0000000402027981 */ /* 0x002ea8000c1e1900 */
[----:B------:R-:W2:Y:S01]  /*0090*/  LDG.E R5, desc[UR4][R4.64] ;  /* 0x0000000404057981 */ /* 0x000ea2000c1e1900 */
[----:B---3--:R-:W-:-:S04]  /*00a0*/  IMAD.WIDE.U32 R6, R9, 0x4, R6 ;  /* 0x0000000409067825 */ /* 0x008fc800078e0006 */
[----:B--2---:R-:W-:-:S05]  /*00b0*/  IMAD R9, R2, R5, RZ ;  /* 0x0000000502097224 */ /* 0x004fca00078e02ff */
[----:B------:R-:W-:Y:S01]  /*00c0*/  STG.E desc[UR4][R6.64], R9 ;  /* 0x0000000906007986 */ /* 0x000fe2000c101904 */
[----:B------:R-:W-:Y:S05]  /*00d0*/  EXIT ;  /* 0x000000000000794d */ /* 0x000fea0003800000 */
.L_x_0:
[----:B------:R-:W-:-:S00]  /*00e0*/  BRA `(.L_x_0) ;  /* 0xfffffffc00fc7947 */ /* 0x000fc0000383ffff */
[----:B------:R-:W-:-:S00]  /*00f0*/  NOP ;  /* 0x0000000000007918 */ /* 0x000fc00000000000 */
        /* <DEDUP_REMOVED lines=8> */
.L_x_1:


//--------------------- .nv.shared.reserved.0     --------------------------
	.section	.nv.shared.reserved.0,"aw",@nobits
	.weak		__nv_reservedSMEM_offset_0_alias
	.size		__nv_reservedSMEM_offset_0_alias, 0, 64
	.other		__nv_reservedSMEM_offset_0_alias,@"STO_CUDA_RESERVED_SHARED STV_DEFAULT"
__nv_reservedSMEM_offset_0_alias:
	.zero		0
	.zero		64


//--------------------- .nv.global                --------------------------
	.section	.nv.global,"aw",@nobits
	.align	4
.nv.global:
	.type		c,@object
	.size		c,(a - c)
	.other		c,@"STV_DEFAULT STO_CUDA_MANAGED"
c:
	.zero		20
	.type		a,@object
	.size		a,(b - a)
	.other		a,@"STV_DEFAULT STO_CUDA_MANAGED"
a:
	.zero		20
	.type		b,@object
	.size		b,(.L_1 - b)
	.other		b,@"STV_DEFAULT STO_CUDA_MANAGED"
b:
	.zero		20
.L_1:


//--------------------- .nv.constant0._Z18PerElement_AtimesBPiS_S_ --------------------------
	.section	.nv.constant0._Z18PerElement_AtimesBPiS_S_,"a",@progbits
	.sectionflags	@""
	.align	4
.nv.constant0._Z18PerElement_AtimesBPiS_S_:
	.zero		920


//--------------------- SYMBOLS --------------------------

	.type		.nv.reservedSmem.offset0,@object
	.size		.nv.reservedSmem.offset0,0x4
